//
// Generated by NVIDIA NVVM Compiler
//
// Compiler Build ID: CL-36424714
// Cuda compilation tools, release 13.0, V13.0.88
// Based on NVVM 20.0.0
//

.version 9.0
.target sm_100
.address_size 64

	// .globl	_Z31matrixMulKernel_1thread1elementiiiPKfS0_Pf
.extern .shared .align 16 .b8 As_Bs[];

.visible .entry _Z31matrixMulKernel_1thread1elementiiiPKfS0_Pf(
	.param .u32 _Z31matrixMulKernel_1thread1elementiiiPKfS0_Pf_param_0,
	.param .u32 _Z31matrixMulKernel_1thread1elementiiiPKfS0_Pf_param_1,
	.param .u32 _Z31matrixMulKernel_1thread1elementiiiPKfS0_Pf_param_2,
	.param .u64 .ptr .align 1 _Z31matrixMulKernel_1thread1elementiiiPKfS0_Pf_param_3,
	.param .u64 .ptr .align 1 _Z31matrixMulKernel_1thread1elementiiiPKfS0_Pf_param_4,
	.param .u64 .ptr .align 1 _Z31matrixMulKernel_1thread1elementiiiPKfS0_Pf_param_5
)
{
	.reg .pred 	%p<13>;
	.reg .b32 	%r<92>;
	.reg .b32 	%f<68>;
	.reg .b64 	%rd<69>;

	ld.param.u32 	%r46, [_Z31matrixMulKernel_1thread1elementiiiPKfS0_Pf_param_0];
	ld.param.u32 	%r44, [_Z31matrixMulKernel_1thread1elementiiiPKfS0_Pf_param_1];
	ld.param.u32 	%r45, [_Z31matrixMulKernel_1thread1elementiiiPKfS0_Pf_param_2];
	ld.param.u64 	%rd4, [_Z31matrixMulKernel_1thread1elementiiiPKfS0_Pf_param_3];
	ld.param.u64 	%rd5, [_Z31matrixMulKernel_1thread1elementiiiPKfS0_Pf_param_4];
	ld.param.u64 	%rd3, [_Z31matrixMulKernel_1thread1elementiiiPKfS0_Pf_param_5];
	cvta.to.global.u64 	%rd1, %rd5;
	cvta.to.global.u64 	%rd2, %rd4;
	mov.u32 	%r47, %ctaid.x;
	mov.u32 	%r48, %ntid.x;
	mul.lo.s32 	%r1, %r47, %r48;
	mov.u32 	%r2, %tid.x;
	add.s32 	%r3, %r1, %r2;
	mov.u32 	%r49, %ctaid.y;
	mov.u32 	%r50, %ntid.y;
	mov.u32 	%r51, %tid.y;
	mad.lo.s32 	%r4, %r49, %r50, %r51;
	setp.ge.u32 	%p1, %r4, %r46;
	setp.ge.u32 	%p2, %r3, %r45;
	or.pred  	%p3, %p1, %p2;
	@%p3 bra 	$L__BB0_14;
	setp.lt.s32 	%p4, %r44, 1;
	mov.f32 	%f67, 0f00000000;
	@%p4 bra 	$L__BB0_13;
	mul.lo.s32 	%r5, %r44, %r4;
	and.b32  	%r6, %r44, 7;
	setp.lt.u32 	%p5, %r44, 8;
	mov.f32 	%f67, 0f00000000;
	mov.b32 	%r90, 0;
	@%p5 bra 	$L__BB0_5;
	and.b32  	%r90, %r44, 2147483640;
	neg.s32 	%r88, %r90;
	add.s32 	%r53, %r2, %r45;
	add.s32 	%r87, %r53, %r1;
	shl.b32 	%r10, %r45, 3;
	shl.b32 	%r54, %r45, 1;
	add.s32 	%r86, %r3, %r54;
	mad.lo.s32 	%r85, %r45, 3, %r3;
	shl.b32 	%r55, %r45, 2;
	add.s32 	%r84, %r3, %r55;
	mad.lo.s32 	%r83, %r45, 5, %r3;
	mad.lo.s32 	%r82, %r45, 6, %r3;
	mad.lo.s32 	%r81, %r45, 7, %r3;
	add.s32 	%r79, %r5, 3;
	mov.f32 	%f67, 0f00000000;
	mov.u32 	%r80, %r3;
$L__BB0_4:
	.pragma "nounroll";
	add.s32 	%r56, %r79, -3;
	mul.wide.u32 	%rd6, %r56, 4;
	add.s64 	%rd7, %rd2, %rd6;
	ld.global.f32 	%f17, [%rd7];
	mul.wide.u32 	%rd8, %r80, 4;
	add.s64 	%rd9, %rd1, %rd8;
	ld.global.f32 	%f18, [%rd9];
	fma.rn.f32 	%f19, %f17, %f18, %f67;
	add.s32 	%r57, %r79, -2;
	mul.wide.u32 	%rd10, %r57, 4;
	add.s64 	%rd11, %rd2, %rd10;
	ld.global.f32 	%f20, [%rd11];
	mul.wide.u32 	%rd12, %r87, 4;
	add.s64 	%rd13, %rd1, %rd12;
	ld.global.f32 	%f21, [%rd13];
	fma.rn.f32 	%f22, %f20, %f21, %f19;
	add.s32 	%r58, %r79, -1;
	mul.wide.u32 	%rd14, %r58, 4;
	add.s64 	%rd15, %rd2, %rd14;
	ld.global.f32 	%f23, [%rd15];
	mul.wide.u32 	%rd16, %r86, 4;
	add.s64 	%rd17, %rd1, %rd16;
	ld.global.f32 	%f24, [%rd17];
	fma.rn.f32 	%f25, %f23, %f24, %f22;
	add.s32 	%r59, %r79, 4;
	mul.wide.u32 	%rd18, %r79, 4;
	add.s64 	%rd19, %rd2, %rd18;
	ld.global.f32 	%f26, [%rd19];
	mul.wide.u32 	%rd20, %r85, 4;
	add.s64 	%rd21, %rd1, %rd20;
	ld.global.f32 	%f27, [%rd21];
	fma.rn.f32 	%f28, %f26, %f27, %f25;
	add.s32 	%r60, %r79, 1;
	mul.wide.u32 	%rd22, %r60, 4;
	add.s64 	%rd23, %rd2, %rd22;
	ld.global.f32 	%f29, [%rd23];
	mul.wide.u32 	%rd24, %r84, 4;
	add.s64 	%rd25, %rd1, %rd24;
	ld.global.f32 	%f30, [%rd25];
	fma.rn.f32 	%f31, %f29, %f30, %f28;
	add.s32 	%r61, %r79, 2;
	mul.wide.u32 	%rd26, %r61, 4;
	add.s64 	%rd27, %rd2, %rd26;
	ld.global.f32 	%f32, [%rd27];
	mul.wide.u32 	%rd28, %r83, 4;
	add.s64 	%rd29, %rd1, %rd28;
	ld.global.f32 	%f33, [%rd29];
	fma.rn.f32 	%f34, %f32, %f33, %f31;
	add.s32 	%r62, %r79, 3;
	mul.wide.u32 	%rd30, %r62, 4;
	add.s64 	%rd31, %rd2, %rd30;
	ld.global.f32 	%f35, [%rd31];
	mul.wide.u32 	%rd32, %r82, 4;
	add.s64 	%rd33, %rd1, %rd32;
	ld.global.f32 	%f36, [%rd33];
	fma.rn.f32 	%f37, %f35, %f36, %f34;
	mul.wide.u32 	%rd34, %r59, 4;
	add.s64 	%rd35, %rd2, %rd34;
	ld.global.f32 	%f38, [%rd35];
	mul.wide.u32 	%rd36, %r81, 4;
	add.s64 	%rd37, %rd1, %rd36;
	ld.global.f32 	%f39, [%rd37];
	fma.rn.f32 	%f67, %f38, %f39, %f37;
	add.s32 	%r88, %r88, 8;
	add.s32 	%r87, %r87, %r10;
	add.s32 	%r86, %r86, %r10;
	add.s32 	%r85, %r85, %r10;
	add.s32 	%r84, %r84, %r10;
	add.s32 	%r83, %r83, %r10;
	add.s32 	%r82, %r82, %r10;
	add.s32 	%r81, %r81, %r10;
	add.s32 	%r80, %r80, %r10;
	add.s32 	%r79, %r79, 8;
	setp.ne.s32 	%p6, %r88, 0;
	@%p6 bra 	$L__BB0_4;
$L__BB0_5:
	setp.eq.s32 	%p7, %r6, 0;
	@%p7 bra 	$L__BB0_13;
	and.b32  	%r39, %r44, 3;
	setp.lt.u32 	%p8, %r6, 4;
	@%p8 bra 	$L__BB0_8;
	add.s32 	%r63, %r90, %r5;
	mul.wide.u32 	%rd38, %r63, 4;
	add.s64 	%rd39, %rd2, %rd38;
	ld.global.f32 	%f41, [%rd39];
	mad.lo.s32 	%r64, %r90, %r45, %r3;
	mul.wide.u32 	%rd40, %r64, 4;
	add.s64 	%rd41, %rd1, %rd40;
	ld.global.f32 	%f42, [%rd41];
	fma.rn.f32 	%f43, %f41, %f42, %f67;
	add.s32 	%r65, %r63, 1;
	mul.wide.u32 	%rd42, %r65, 4;
	add.s64 	%rd43, %rd2, %rd42;
	ld.global.f32 	%f44, [%rd43];
	add.s32 	%r66, %r64, %r45;
	mul.wide.u32 	%rd44, %r66, 4;
	add.s64 	%rd45, %rd1, %rd44;
	ld.global.f32 	%f45, [%rd45];
	fma.rn.f32 	%f46, %f44, %f45, %f43;
	add.s32 	%r67, %r63, 2;
	mul.wide.u32 	%rd46, %r67, 4;
	add.s64 	%rd47, %rd2, %rd46;
	ld.global.f32 	%f47, [%rd47];
	add.s32 	%r68, %r66, %r45;
	mul.wide.u32 	%rd48, %r68, 4;
	add.s64 	%rd49, %rd1, %rd48;
	ld.global.f32 	%f48, [%rd49];
	fma.rn.f32 	%f49, %f47, %f48, %f46;
	add.s32 	%r69, %r63, 3;
	mul.wide.u32 	%rd50, %r69, 4;
	add.s64 	%rd51, %rd2, %rd50;
	ld.global.f32 	%f50, [%rd51];
	add.s32 	%r70, %r68, %r45;
	mul.wide.u32 	%rd52, %r70, 4;
	add.s64 	%rd53, %rd1, %rd52;
	ld.global.f32 	%f51, [%rd53];
	fma.rn.f32 	%f67, %f50, %f51, %f49;
	add.s32 	%r90, %r90, 4;
$L__BB0_8:
	setp.eq.s32 	%p9, %r39, 0;
	@%p9 bra 	$L__BB0_13;
	setp.eq.s32 	%p10, %r39, 1;
	@%p10 bra 	$L__BB0_11;
	add.s32 	%r71, %r90, %r5;
	mul.wide.u32 	%rd54, %r71, 4;
	add.s64 	%rd55, %rd2, %rd54;
	ld.global.f32 	%f53, [%rd55];
	mad.lo.s32 	%r72, %r90, %r45, %r3;
	mul.wide.u32 	%rd56, %r72, 4;
	add.s64 	%rd57, %rd1, %rd56;
	ld.global.f32 	%f54, [%rd57];
	fma.rn.f32 	%f55, %f53, %f54, %f67;
	add.s32 	%r73, %r71, 1;
	mul.wide.u32 	%rd58, %r73, 4;
	add.s64 	%rd59, %rd2, %rd58;
	ld.global.f32 	%f56, [%rd59];
	add.s32 	%r74, %r72, %r45;
	mul.wide.u32 	%rd60, %r74, 4;
	add.s64 	%rd61, %rd1, %rd60;
	ld.global.f32 	%f57, [%rd61];
	fma.rn.f32 	%f67, %f56, %f57, %f55;
	add.s32 	%r90, %r90, 2;
$L__BB0_11:
	and.b32  	%r75, %r44, 1;
	setp.eq.b32 	%p11, %r75, 1;
	not.pred 	%p12, %p11;
	@%p12 bra 	$L__BB0_13;
	add.s32 	%r76, %r90, %r5;
	mul.wide.u32 	%rd62, %r76, 4;
	add.s64 	%rd63, %rd2, %rd62;
	ld.global.f32 	%f58, [%rd63];
	mad.lo.s32 	%r77, %r90, %r45, %r3;
	mul.wide.u32 	%rd64, %r77, 4;
	add.s64 	%rd65, %rd1, %rd64;
	ld.global.f32 	%f59, [%rd65];
	fma.rn.f32 	%f67, %f58, %f59, %f67;
$L__BB0_13:
	mad.lo.s32 	%r78, %r45, %r4, %r3;
	cvta.to.global.u64 	%rd66, %rd3;
	mul.wide.u32 	%rd67, %r78, 4;
	add.s64 	%rd68, %rd66, %rd67;
	st.global.f32 	[%rd68], %f67;
$L__BB0_14:
	ret;

}
	// .globl	_Z21matrixMulKernel_tilediiiPKfS0_Pfjj
.visible .entry _Z21matrixMulKernel_tilediiiPKfS0_Pfjj(
	.param .u32 _Z21matrixMulKernel_tilediiiPKfS0_Pfjj_param_0,
	.param .u32 _Z21matrixMulKernel_tilediiiPKfS0_Pfjj_param_1,
	.param .u32 _Z21matrixMulKernel_tilediiiPKfS0_Pfjj_param_2,
	.param .u64 .ptr .align 1 _Z21matrixMulKernel_tilediiiPKfS0_Pfjj_param_3,
	.param .u64 .ptr .align 1 _Z21matrixMulKernel_tilediiiPKfS0_Pfjj_param_4,
	.param .u64 .ptr .align 1 _Z21matrixMulKernel_tilediiiPKfS0_Pfjj_param_5,
	.param .u32 _Z21matrixMulKernel_tilediiiPKfS0_Pfjj_param_6,
	.param .u32 _Z21matrixMulKernel_tilediiiPKfS0_Pfjj_param_7
)
{
	.reg .pred 	%p<12>;
	.reg .b32 	%r<55>;
	.reg .b32 	%f<63>;
	.reg .b64 	%rd<13>;

	ld.param.u32 	%r25, [_Z21matrixMulKernel_tilediiiPKfS0_Pfjj_param_0];
	ld.param.u32 	%r26, [_Z21matrixMulKernel_tilediiiPKfS0_Pfjj_param_1];
	ld.param.u32 	%r27, [_Z21matrixMulKernel_tilediiiPKfS0_Pfjj_param_2];
	ld.param.u64 	%rd3, [_Z21matrixMulKernel_tilediiiPKfS0_Pfjj_param_3];
	ld.param.u64 	%rd4, [_Z21matrixMulKernel_tilediiiPKfS0_Pfjj_param_4];
	ld.param.u64 	%rd5, [_Z21matrixMulKernel_tilediiiPKfS0_Pfjj_param_5];
	ld.param.u32 	%r28, [_Z21matrixMulKernel_tilediiiPKfS0_Pfjj_param_6];
	ld.param.u32 	%r29, [_Z21matrixMulKernel_tilediiiPKfS0_Pfjj_param_7];
	add.s32 	%r1, %r29, %r28;
	mov.u32 	%r30, %ctaid.y;
	shl.b32 	%r31, %r30, 4;
	mov.u32 	%r52, %tid.y;
	add.s32 	%r3, %r31, %r52;
	mov.u32 	%r32, %ctaid.x;
	shl.b32 	%r4, %r32, 4;
	mov.u32 	%r50, %tid.x;
	add.s32 	%r6, %r4, %r50;
	add.s32 	%r33, %r26, 30;
	setp.lt.u32 	%p1, %r33, 31;
	mov.f32 	%f62, 0f00000000;
	@%p1 bra 	$L__BB1_7;
	shl.b32 	%r34, %r1, 2;
	mov.u32 	%r35, As_Bs;
	add.s32 	%r36, %r35, %r34;
	add.s32 	%r37, %r26, 15;
	shr.s32 	%r38, %r37, 31;
	shr.u32 	%r39, %r38, 28;
	add.s32 	%r40, %r37, %r39;
	shr.s32 	%r41, %r40, 4;
	shl.b32 	%r42, %r52, 4;
	add.s32 	%r43, %r42, %r50;
	shl.b32 	%r44, %r43, 2;
	add.s32 	%r7, %r35, %r44;
	add.s32 	%r8, %r36, %r44;
	max.u32 	%r45, %r41, 1;
	shl.b32 	%r46, %r52, 6;
	add.s32 	%r9, %r35, %r46;
	shl.b32 	%r47, %r50, 2;
	add.s32 	%r10, %r36, %r47;
	neg.s32 	%r54, %r45;
	mad.lo.s32 	%r48, %r52, %r27, %r50;
	add.s32 	%r53, %r48, %r4;
	shl.b32 	%r13, %r27, 4;
	mad.lo.s32 	%r51, %r26, %r3, %r50;
	cvta.to.global.u64 	%rd1, %rd3;
	cvta.to.global.u64 	%rd2, %rd4;
	mov.f32 	%f62, 0f00000000;
$L__BB1_2:
	setp.ge.u32 	%p2, %r3, %r25;
	setp.ge.u32 	%p3, %r50, %r26;
	mov.f32 	%f60, 0f00000000;
	or.pred  	%p4, %p2, %p3;
	@%p4 bra 	$L__BB1_4;
	mul.wide.u32 	%rd6, %r51, 4;
	add.s64 	%rd7, %rd1, %rd6;
	ld.global.f32 	%f60, [%rd7];
$L__BB1_4:
	setp.ge.u32 	%p5, %r6, %r27;
	st.shared.f32 	[%r7], %f60;
	setp.ge.u32 	%p6, %r52, %r26;
	mov.f32 	%f61, 0f00000000;
	or.pred  	%p7, %p5, %p6;
	@%p7 bra 	$L__BB1_6;
	mul.wide.u32 	%rd8, %r53, 4;
	add.s64 	%rd9, %rd2, %rd8;
	ld.global.f32 	%f61, [%rd9];
$L__BB1_6:
	st.shared.f32 	[%r8], %f61;
	bar.sync 	0;
	ld.shared.v4.f32 	{%f12, %f13, %f14, %f15}, [%r9];
	ld.shared.f32 	%f16, [%r10];
	fma.rn.f32 	%f17, %f12, %f16, %f62;
	ld.shared.f32 	%f18, [%r10+64];
	fma.rn.f32 	%f19, %f13, %f18, %f17;
	ld.shared.f32 	%f20, [%r10+128];
	fma.rn.f32 	%f21, %f14, %f20, %f19;
	ld.shared.f32 	%f22, [%r10+192];
	fma.rn.f32 	%f23, %f15, %f22, %f21;
	ld.shared.v4.f32 	{%f24, %f25, %f26, %f27}, [%r9+16];
	ld.shared.f32 	%f28, [%r10+256];
	fma.rn.f32 	%f29, %f24, %f28, %f23;
	ld.shared.f32 	%f30, [%r10+320];
	fma.rn.f32 	%f31, %f25, %f30, %f29;
	ld.shared.f32 	%f32, [%r10+384];
	fma.rn.f32 	%f33, %f26, %f32, %f31;
	ld.shared.f32 	%f34, [%r10+448];
	fma.rn.f32 	%f35, %f27, %f34, %f33;
	ld.shared.v4.f32 	{%f36, %f37, %f38, %f39}, [%r9+32];
	ld.shared.f32 	%f40, [%r10+512];
	fma.rn.f32 	%f41, %f36, %f40, %f35;
	ld.shared.f32 	%f42, [%r10+576];
	fma.rn.f32 	%f43, %f37, %f42, %f41;
	ld.shared.f32 	%f44, [%r10+640];
	fma.rn.f32 	%f45, %f38, %f44, %f43;
	ld.shared.f32 	%f46, [%r10+704];
	fma.rn.f32 	%f47, %f39, %f46, %f45;
	ld.shared.v4.f32 	{%f48, %f49, %f50, %f51}, [%r9+48];
	ld.shared.f32 	%f52, [%r10+768];
	fma.rn.f32 	%f53, %f48, %f52, %f47;
	ld.shared.f32 	%f54, [%r10+832];
	fma.rn.f32 	%f55, %f49, %f54, %f53;
	ld.shared.f32 	%f56, [%r10+896];
	fma.rn.f32 	%f57, %f50, %f56, %f55;
	ld.shared.f32 	%f58, [%r10+960];
	fma.rn.f32 	%f62, %f51, %f58, %f57;
	bar.sync 	0;
	add.s32 	%r54, %r54, 1;
	setp.ne.s32 	%p8, %r54, 0;
	add.s32 	%r53, %r53, %r13;
	add.s32 	%r52, %r52, 16;
	add.s32 	%r51, %r51, 16;
	add.s32 	%r50, %r50, 16;
	@%p8 bra 	$L__BB1_2;
$L__BB1_7:
	setp.ge.u32 	%p9, %r3, %r25;
	setp.ge.u32 	%p10, %r6, %r27;
	or.pred  	%p11, %p9, %p10;
	@%p11 bra 	$L__BB1_9;
	mad.lo.s32 	%r49, %r27, %r3, %r6;
	cvta.to.global.u64 	%rd10, %rd5;
	mul.wide.u32 	%rd11, %r49, 4;
	add.s64 	%rd12, %rd10, %rd11;
	st.global.f32 	[%rd12], %f62;
$L__BB1_9:
	ret;

}


// ===== COMPILED SASS (sm_100) =====

	.target	sm_100

	.elftype	@"ET_EXEC"


//--------------------- .note.nv.tkinfo           --------------------------
	.section	.note.nv.tkinfo,"",@"SHT_NOTE"
	.sectionflags	@"SHF_NOTE_NV_TKINFO"
	.tkinfo
        /*0018*/ 	.word	0x00000002
        /*0030*/ 	.string	""
        /*0030*/ 	.string	"ptxas"
        /*0030*/ 	.string	"Cuda compilation tools, release 13.0, V13.0.88"
        /*0030*/ 	.string	"Build cuda_13.0.r13.0/compiler.36424714_0"
        /*0030*/ 	.string	"-arch sm_100 -m 64 "



//--------------------- .note.nv.cuinfo           --------------------------
	.section	.note.nv.cuinfo,"",@"SHT_NOTE"
	.sectionflags	@"SHF_NOTE_NV_CUINFO"
        /*0018*/ 	.short	0x0002
        /*001a*/ 	.short	0x0064
        /*001c*/ 	.short	0x0082
	.zero		2


//--------------------- .nv.info                  --------------------------
	.section	.nv.info,"",@"SHT_CUDA_INFO"
	.align	4


	//----- nvinfo : EIATTR_REGCOUNT
	.align		4
        /*0000*/ 	.byte	0x04, 0x2f
        /*0002*/ 	.short	(.L_1 - .L_0)
	.align		4
.L_0:
        /*0004*/ 	.word	index@(_Z31matrixMulKernel_1thread1elementiiiPKfS0_Pf)
        /*0008*/ 	.word	0x00000020


	//----- nvinfo : EIATTR_FRAME_SIZE
	.align		4
.L_1:
        /*000c*/ 	.byte	0x04, 0x11
        /*000e*/ 	.short	(.L_3 - .L_2)
	.align		4
.L_2:
        /*0010*/ 	.word	index@(_Z31matrixMulKernel_1thread1elementiiiPKfS0_Pf)
        /*0014*/ 	.word	0x00000000


	//----- nvinfo : EIATTR_REGCOUNT
	.align		4
.L_3:
        /*0018*/ 	.byte	0x04, 0x2f
        /*001a*/ 	.short	(.L_5 - .L_4)
	.align		4
.L_4:
        /*001c*/ 	.word	index@(_Z21matrixMulKernel_tilediiiPKfS0_Pfjj)
        /*0020*/ 	.word	0x00000020


	//----- nvinfo : EIATTR_FRAME_SIZE
	.align		4
.L_5:
        /*0024*/ 	.byte	0x04, 0x11
        /*0026*/ 	.short	(.L_7 - .L_6)
	.align		4
.L_6:
        /*0028*/ 	.word	index@(_Z21matrixMulKernel_tilediiiPKfS0_Pfjj)
        /*002c*/ 	.word	0x00000000


	//----- nvinfo : EIATTR_MIN_STACK_SIZE
	.align		4
.L_7:
        /*0030*/ 	.byte	0x04, 0x12
        /*0032*/ 	.short	(.L_9 - .L_8)
	.align		4
.L_8:
        /*0034*/ 	.word	index@(_Z21matrixMulKernel_tilediiiPKfS0_Pfjj)
        /*0038*/ 	.word	0x00000000


	//----- nvinfo : EIATTR_MIN_STACK_SIZE
	.align		4
.L_9:
        /*003c*/ 	.byte	0x04, 0x12
        /*003e*/ 	.short	(.L_11 - .L_10)
	.align		4
.L_10:
        /*0040*/ 	.word	index@(_Z31matrixMulKernel_1thread1elementiiiPKfS0_Pf)
        /*0044*/ 	.word	0x00000000
.L_11:


//--------------------- .nv.compat                --------------------------
	.section	.nv.compat,"",@"SHT_CUDA_COMPAT_INFO"
	.align	4
        /*0000*/ 	.byte	0x02, 0x09, 0x00, 0x00, 0x02, 0x02, 0x01, 0x00, 0x02, 0x05, 0x05, 0x00, 0x03, 0x07, 0x01, 0x01
        /*0010*/ 	.byte	0x02, 0x03, 0x00, 0x00, 0x02, 0x06, 0x01, 0x00, 0x04, 0x0b, 0x08, 0x00, 0x09, 0x00, 0x00, 0x00
        /*0020*/ 	.byte	0x00, 0x00, 0x00, 0x00


//--------------------- .nv.info._Z21matrixMulKernel_tilediiiPKfS0_Pfjj --------------------------
	.section	.nv.info._Z21matrixMulKernel_tilediiiPKfS0_Pfjj,"",@"SHT_CUDA_INFO"
	.sectionflags	@""
	.align	4


	//----- nvinfo : EIATTR_CUDA_API_VERSION
	.align		4
        /*0000*/ 	.byte	0x04, 0x37
        /*0002*/ 	.short	(.L_13 - .L_12)
.L_12:
        /*0004*/ 	.word	0x00000082


	//----- nvinfo : EIATTR_KPARAM_INFO
	.align		4
.L_13:
        /*0008*/ 	.byte	0x04, 0x17
        /*000a*/ 	.short	(.L_15 - .L_14)
.L_14:
        /*000c*/ 	.word	0x00000000
        /*0010*/ 	.short	0x0007
        /*0012*/ 	.short	0x002c
        /*0014*/ 	.byte	0x00, 0xf0, 0x11, 0x00


	//----- nvinfo : EIATTR_KPARAM_INFO
	.align		4
.L_15:
        /*0018*/ 	.byte	0x04, 0x17
        /*001a*/ 	.short	(.L_17 - .L_16)
.L_16:
        /*001c*/ 	.word	0x00000000
        /*0020*/ 	.short	0x0006
        /*0022*/ 	.short	0x0028
        /*0024*/ 	.byte	0x00, 0xf0, 0x11, 0x00


	//----- nvinfo : EIATTR_KPARAM_INFO
	.align		4
.L_17:
        /*0028*/ 	.byte	0x04, 0x17
        /*002a*/ 	.short	(.L_19 - .L_18)
.L_18:
        /*002c*/ 	.word	0x00000000
        /*0030*/ 	.short	0x0005
        /*0032*/ 	.short	0x0020
        /*0034*/ 	.byte	0x00, 0xf5, 0x21, 0x00


	//----- nvinfo : EIATTR_KPARAM_INFO
	.align		4
.L_19:
        /*0038*/ 	.byte	0x04, 0x17
        /*003a*/ 	.short	(.L_21 - .L_20)
.L_20:
        /*003c*/ 	.word	0x00000000
        /*0040*/ 	.short	0x0004
        /*0042*/ 	.short	0x0018
        /*0044*/ 	.byte	0x00, 0xf5, 0x21, 0x00


	//----- nvinfo : EIATTR_KPARAM_INFO
	.align		4
.L_21:
        /*0048*/ 	.byte	0x04, 0x17
        /*004a*/ 	.short	(.L_23 - .L_22)
.L_22:
        /*004c*/ 	.word	0x00000000
        /*0050*/ 	.short	0x0003
        /*0052*/ 	.short	0x0010
        /*0054*/ 	.byte	0x00, 0xf5, 0x21, 0x00


	//----- nvinfo : EIATTR_KPARAM_INFO
	.align		4
.L_23:
        /*0058*/ 	.byte	0x04, 0x17
        /*005a*/ 	.short	(.L_25 - .L_24)
.L_24:
        /*005c*/ 	.word	0x00000000
        /*0060*/ 	.short	0x0002
        /*0062*/ 	.short	0x0008
        /*0064*/ 	.byte	0x00, 0xf0, 0x11, 0x00


	//----- nvinfo : EIATTR_KPARAM_INFO
	.align		4
.L_25:
        /*0068*/ 	.byte	0x04, 0x17
        /*006a*/ 	.short	(.L_27 - .L_26)
.L_26:
        /*006c*/ 	.word	0x00000000
        /*0070*/ 	.short	0x0001
        /*0072*/ 	.short	0x0004
        /*0074*/ 	.byte	0x00, 0xf0, 0x11, 0x00


	//----- nvinfo : EIATTR_KPARAM_INFO
	.align		4
.L_27:
        /*0078*/ 	.byte	0x04, 0x17
        /*007a*/ 	.short	(.L_29 - .L_28)
.L_28:
        /*007c*/ 	.word	0x00000000
        /*0080*/ 	.short	0x0000
        /*0082*/ 	.short	0x0000
        /*0084*/ 	.byte	0x00, 0xf0, 0x11, 0x00


	//----- nvinfo : EIATTR_SPARSE_MMA_MASK
	.align		4
.L_29:
        /*0088*/ 	.byte	0x03, 0x50
        /*008a*/ 	.short	0x0000


	//----- nvinfo : EIATTR_MAXREG_COUNT
	.align		4
        /*008c*/ 	.byte	0x03, 0x1b
        /*008e*/ 	.short	0x00ff


	//----- nvinfo : EIATTR_NUM_BARRIERS
	.align		4
        /*0090*/ 	.byte	0x02, 0x4c
        /*0092*/ 	.byte	0x01
	.zero		1


	//----- nvinfo : EIATTR_MERCURY_ISA_VERSION
	.align		4
        /*0094*/ 	.byte	0x03, 0x5f
        /*0096*/ 	.short	0x0101


	//----- nvinfo : EIATTR_VRC_CTA_INIT_COUNT
	.align		4
        /*0098*/ 	.byte	0x02, 0x4a
	.zero		1
	.zero		1


	//----- nvinfo : EIATTR_EXIT_INSTR_OFFSETS
	.align		4
        /*009c*/ 	.byte	0x04, 0x1c
        /*009e*/ 	.short	(.L_31 - .L_30)


	//   ....[0]....
.L_30:
        /*00a0*/ 	.word	0x00000650


	//   ....[1]....
        /*00a4*/ 	.word	0x000006a0


	//----- nvinfo : EIATTR_CBANK_PARAM_SIZE
	.align		4
.L_31:
        /*00a8*/ 	.byte	0x03, 0x19
        /*00aa*/ 	.short	0x0030


	//----- nvinfo : EIATTR_PARAM_CBANK
	.align		4
        /*00ac*/ 	.byte	0x04, 0x0a
        /*00ae*/ 	.short	(.L_33 - .L_32)
	.align		4
.L_32:
        /*00b0*/ 	.word	index@(.nv.constant0._Z21matrixMulKernel_tilediiiPKfS0_Pfjj)
        /*00b4*/ 	.short	0x0380
        /*00b6*/ 	.short	0x0030


	//----- nvinfo : EIATTR_SW_WAR
	.align		4
.L_33:
        /*00b8*/ 	.byte	0x04, 0x36
        /*00ba*/ 	.short	(.L_35 - .L_34)
.L_34:
        /*00bc*/ 	.word	0x00000008
.L_35:


//--------------------- .nv.info._Z31matrixMulKernel_1thread1elementiiiPKfS0_Pf --------------------------
	.section	.nv.info._Z31matrixMulKernel_1thread1elementiiiPKfS0_Pf,"",@"SHT_CUDA_INFO"
	.sectionflags	@""
	.align	4


	//----- nvinfo : EIATTR_CUDA_API_VERSION
	.align		4
        /*0000*/ 	.byte	0x04, 0x37
        /*0002*/ 	.short	(.L_37 - .L_36)
.L_36:
        /*0004*/ 	.word	0x00000082


	//----- nvinfo : EIATTR_KPARAM_INFO
	.align		4
.L_37:
        /*0008*/ 	.byte	0x04, 0x17
        /*000a*/ 	.short	(.L_39 - .L_38)
.L_38:
        /*000c*/ 	.word	0x00000000
        /*0010*/ 	.short	0x0005
        /*0012*/ 	.short	0x0020
        /*0014*/ 	.byte	0x00, 0xf5, 0x21, 0x00


	//----- nvinfo : EIATTR_KPARAM_INFO
	.align		4
.L_39:
        /*0018*/ 	.byte	0x04, 0x17
        /*001a*/ 	.short	(.L_41 - .L_40)
.L_40:
        /*001c*/ 	.word	0x00000000
        /*0020*/ 	.short	0x0004
        /*0022*/ 	.short	0x0018
        /*0024*/ 	.byte	0x00, 0xf5, 0x21, 0x00


	//----- nvinfo : EIATTR_KPARAM_INFO
	.align		4
.L_41:
        /*0028*/ 	.byte	0x04, 0x17
        /*002a*/ 	.short	(.L_43 - .L_42)
.L_42:
        /*002c*/ 	.word	0x00000000
        /*0030*/ 	.short	0x0003
        /*0032*/ 	.short	0x0010
        /*0034*/ 	.byte	0x00, 0xf5, 0x21, 0x00


	//----- nvinfo : EIATTR_KPARAM_INFO
	.align		4
.L_43:
        /*0038*/ 	.byte	0x04, 0x17
        /*003a*/ 	.short	(.L_45 - .L_44)
.L_44:
        /*003c*/ 	.word	0x00000000
        /*0040*/ 	.short	0x0002
        /*0042*/ 	.short	0x0008
        /*0044*/ 	.byte	0x00, 0xf0, 0x11, 0x00


	//----- nvinfo : EIATTR_KPARAM_INFO
	.align		4
.L_45:
        /*0048*/ 	.byte	0x04, 0x17
        /*004a*/ 	.short	(.L_47 - .L_46)
.L_46:
        /*004c*/ 	.word	0x00000000
        /*0050*/ 	.short	0x0001
        /*0052*/ 	.short	0x0004
        /*0054*/ 	.byte	0x00, 0xf0, 0x11, 0x00


	//----- nvinfo : EIATTR_KPARAM_INFO
	.align		4
.L_47:
        /*0058*/ 	.byte	0x04, 0x17
        /*005a*/ 	.short	(.L_49 - .L_48)
.L_48:
        /*005c*/ 	.word	0x00000000
        /*0060*/ 	.short	0x0000
        /*0062*/ 	.short	0x0000
        /*0064*/ 	.byte	0x00, 0xf0, 0x11, 0x00


	//----- nvinfo : EIATTR_SPARSE_MMA_MASK
	.align		4
.L_49:
        /*0068*/ 	.byte	0x03, 0x50
        /*006a*/ 	.short	0x0000


	//----- nvinfo : EIATTR_MAXREG_COUNT
	.align		4
        /*006c*/ 	.byte	0x03, 0x1b
        /*006e*/ 	.short	0x00ff


	//----- nvinfo : EIATTR_MERCURY_ISA_VERSION
	.align		4
        /*0070*/ 	.byte	0x03, 0x5f
        /*0072*/ 	.short	0x0101


	//----- nvinfo : EIATTR_VRC_CTA_INIT_COUNT
	.align		4
        /*0074*/ 	.byte	0x02, 0x4a
	.zero		1
	.zero		1


	//----- nvinfo : EIATTR_EXIT_INSTR_OFFSETS
	.align		4
        /*0078*/ 	.byte	0x04, 0x1c
        /*007a*/ 	.short	(.L_51 - .L_50)


	//   ....[0]....
.L_50:
        /*007c*/ 	.word	0x000000e0


	//   ....[1]....
        /*0080*/ 	.word	0x00000a90


	//----- nvinfo : EIATTR_CBANK_PARAM_SIZE
	.align		4
.L_51:
        /*0084*/ 	.byte	0x03, 0x19
        /*0086*/ 	.short	0x0028


	//----- nvinfo : EIATTR_PARAM_CBANK
	.align		4
        /*0088*/ 	.byte	0x04, 0x0a
        /*008a*/ 	.short	(.L_53 - .L_52)
	.align		4
.L_52:
        /*008c*/ 	.word	index@(.nv.constant0._Z31matrixMulKernel_1thread1elementiiiPKfS0_Pf)
        /*0090*/ 	.short	0x0380
        /*0092*/ 	.short	0x0028


	//----- nvinfo : EIATTR_SW_WAR
	.align		4
.L_53:
        /*0094*/ 	.byte	0x04, 0x36
        /*0096*/ 	.short	(.L_55 - .L_54)
.L_54:
        /*0098*/ 	.word	0x00000008
.L_55:


//--------------------- .nv.callgraph             --------------------------
	.section	.nv.callgraph,"",@"SHT_CUDA_CALLGRAPH"
	.align	4
	.sectionentsize	8
	.align		4
        /*0000*/ 	.word	0x00000000
	.align		4
        /*0004*/ 	.word	0xffffffff
	.align		4
        /*0008*/ 	.word	0x00000000
	.align		4
        /*000c*/ 	.word	0xfffffffe
	.align		4
        /*0010*/ 	.word	0x00000000
	.align		4
        /*0014*/ 	.word	0xfffffffd
	.align		4
        /*0018*/ 	.word	0x00000000
	.align		4
        /*001c*/ 	.word	0xfffffffc


//--------------------- .text._Z21matrixMulKernel_tilediiiPKfS0_Pfjj --------------------------
	.section	.text._Z21matrixMulKernel_tilediiiPKfS0_Pfjj,"ax",@progbits
	.align	128
        .global         _Z21matrixMulKernel_tilediiiPKfS0_Pfjj
        .type           _Z21matrixMulKernel_tilediiiPKfS0_Pfjj,@function
        .size           _Z21matrixMulKernel_tilediiiPKfS0_Pfjj,(.L_x_8 - _Z21matrixMulKernel_tilediiiPKfS0_Pfjj)
        .other          _Z21matrixMulKernel_tilediiiPKfS0_Pfjj,@"STO_CUDA_ENTRY STV_DEFAULT"
_Z21matrixMulKernel_tilediiiPKfS0_Pfjj:
.text._Z21matrixMulKernel_tilediiiPKfS0_Pfjj:
[----:B------:R-:W-:Y:S01]  /*0000*/  LDC R1, c[0x0][0x37c] ;  /* 0x0000df00ff017b82 */ /* 0x000fe20000000800 */
[----:B------:R-:W0:Y:S01]  /*0010*/  LDCU UR10, c[0x0][0x384] ;  /* 0x00007080ff0a77ac */ /* 0x000e220008000800 */
[----:B------:R-:W1:Y:S01]  /*0020*/  S2R R2, SR_CTAID.Y ;  /* 0x0000000000027919 */ /* 0x000e620000002600 */
[----:B------:R-:W-:Y:S01]  /*0030*/  HFMA2 R21, -RZ, RZ, 0, 0 ;  /* 0x00000000ff157431 */ /* 0x000fe200000001ff */
[----:B------:R-:W2:Y:S01]  /*0040*/  LDCU.64 UR4, c[0x0][0x3a8] ;  /* 0x00007500ff0477ac */ /* 0x000ea20008000a00 */
[----:B------:R-:W1:Y:S01]  /*0050*/  S2R R0, SR_TID.Y ;  /* 0x0000000000007919 */ /* 0x000e620000002200 */
[----:B------:R-:W3:Y:S01]  /*0060*/  LDCU UR14, c[0x0][0x388] ;  /* 0x00007100ff0e77ac */ /* 0x000ee20008000800 */
[----:B------:R-:W4:Y:S01]  /*0070*/  S2R R4, SR_CTAID.X ;  /* 0x0000000000047919 */ /* 0x000f220000002500 */
[----:B------:R-:W1:Y:S01]  /*0080*/  LDCU.64 UR8, c[0x0][0x358] ;  /* 0x00006b00ff0877ac */ /* 0x000e620008000a00 */
[----:B------:R-:W4:Y:S01]  /*0090*/  S2R R13, SR_TID.X ;  /* 0x00000000000d7919 */ /* 0x000f220000002100 */
[----:B0-----:R-:W-:-:S04]  /*00a0*/  UIADD3 UR6, UPT, UPT, UR10, 0x1e, URZ ;  /* 0x0000001e0a067890 */ /* 0x001fc8000fffe0ff */
[----:B------:R-:W-:Y:S02]  /*00b0*/  UISETP.GE.U32.AND UP0, UPT, UR6, 0x1f, UPT ;  /* 0x0000001f0600788c */ /* 0x000fe4000bf06070 */
[----:B--2---:R-:W-:Y:S01]  /*00c0*/  UIADD3 UR4, UPT, UPT, UR5, UR4, URZ ;  /* 0x0000000405047290 */ /* 0x004fe2000fffe0ff */
[----:B-1----:R-:W-:Y:S02]  /*00d0*/  LEA R2, R2, R0, 0x4 ;  /* 0x0000000002027211 */ /* 0x002fe400078e20ff */
[----:B----4-:R-:W-:-:S04]  /*00e0*/  LEA R3, R4, R13, 0x4 ;  /* 0x0000000d04037211 */ /* 0x010fc800078e20ff */
[----:B---3--:R-:W-:Y:S05]  /*00f0*/  BRA.U !UP0, `(.L_x_0) ;  /* 0x0000000508487547 */ /* 0x008fea000b800000 */
[----:B------:R-:W0:Y:S01]  /*0100*/  S2UR UR7, SR_CgaCtaId ;  /* 0x00000000000779c3 */ /* 0x000e220000008800 */
[----:B------:R-:W1:Y:S01]  /*0110*/  LDCU UR11, c[0x0][0x388] ;  /* 0x00007100ff0b77ac */ /* 0x000e620008000800 */
[----:B------:R-:W-:Y:S01]  /*0120*/  LEA R19, R0, R13, 0x4 ;  /* 0x0000000d00137211 */ /* 0x000fe200078e20ff */
[----:B------:R-:W-:Y:S01]  /*0130*/  IMAD R12, R2, UR10, R13 ;  /* 0x0000000a020c7c24 */ /* 0x000fe2000f8e020d */
[----:B------:R-:W-:Y:S01]  /*0140*/  MOV R21, RZ ;  /* 0x000000ff00157202 */ /* 0x000fe20000000f00 */
[----:B------:R-:W-:Y:S01]  /*0150*/  UIADD3 UR5, UPT, UPT, UR10, 0xf, URZ ;  /* 0x0000000f0a057890 */ /* 0x000fe2000fffe0ff */
[----:B------:R-:W2:Y:S02]  /*0160*/  LDCU.64 UR12, c[0x0][0x380] ;  /* 0x00007000ff0c77ac */ /* 0x000ea40008000a00 */
[----:B------:R-:W3:Y:S01]  /*0170*/  LDC R14, c[0x0][0x388] ;  /* 0x0000e200ff0e7b82 */ /* 0x000ee20000000800 */
[----:B------:R-:W-:-:S04]  /*0180*/  USHF.R.S32.HI UR6, URZ, 0x1f, UR5 ;  /* 0x0000001fff067899 */ /* 0x000fc80008011405 */
[----:B------:R-:W-:-:S03]  /*0190*/  ULEA.HI UR6, UR6, UR5, URZ, 0x4 ;  /* 0x0000000506067291 */ /* 0x000fc6000f8f20ff */
[----:B------:R-:W-:Y:S01]  /*01a0*/  UMOV UR5, 0x400 ;  /* 0x0000040000057882 */ /* 0x000fe20000000000 */
[----:B------:R-:W-:Y:S01]  /*01b0*/  USHF.R.S32.HI UR6, URZ, 0x4, UR6 ;  /* 0x00000004ff067899 */ /* 0x000fe20008011406 */
[----:B-1----:R-:W-:-:S03]  /*01c0*/  IMAD R17, R0, UR11, R13 ;  /* 0x0000000b00117c24 */ /* 0x002fc6000f8e020d */
[----:B------:R-:W-:Y:S02]  /*01d0*/  UISETP.LT.U32.AND UP0, UPT, UR6, 0x1, UPT ;  /* 0x000000010600788c */ /* 0x000fe4000bf01070 */
[----:B0-----:R-:W-:Y:S01]  /*01e0*/  ULEA UR5, UR7, UR5, 0x18 ;  /* 0x0000000507057291 */ /* 0x001fe2000f8ec0ff */
[----:B------:R-:W-:Y:S01]  /*01f0*/  LEA R17, R4, R17, 0x4 ;  /* 0x0000001104117211 */ /* 0x000fe200078e20ff */
[----:B------:R-:W-:Y:S02]  /*0200*/  USEL UR6, UR6, 0x1, !UP0 ;  /* 0x0000000106067887 */ /* 0x000fe4000c000000 */
[----:B------:R-:W-:Y:S02]  /*0210*/  ULEA UR4, UR4, UR5, 0x2 ;  /* 0x0000000504047291 */ /* 0x000fe4000f8e10ff */
[----:B------:R-:W-:Y:S01]  /*0220*/  LEA R16, R19, UR5, 0x2 ;  /* 0x0000000513107c11 */ /* 0x000fe2000f8e10ff */
[----:B------:R-:W-:Y:S01]  /*0230*/  UIADD3 UR6, UPT, UPT, -UR6, URZ, URZ ;  /* 0x000000ff06067290 */ /* 0x000fe2000fffe1ff */
[----:B------:R-:W-:-:S02]  /*0240*/  LEA R18, R0, UR5, 0x6 ;  /* 0x0000000500127c11 */ /* 0x000fc4000f8e30ff */
[----:B------:R-:W-:Y:S02]  /*0250*/  LEA R19, R19, UR4, 0x2 ;  /* 0x0000000413137c11 */ /* 0x000fe4000f8e10ff */
[----:B--2---:R-:W-:-:S07]  /*0260*/  LEA R15, R13, UR4, 0x2 ;  /* 0x000000040d0f7c11 */ /* 0x004fce000f8e10ff */
.L_x_1:
[----:B------:R-:W-:Y:S01]  /*0270*/  ISETP.GE.U32.AND P1, PT, R13, UR13, PT ;  /* 0x0000000d0d007c0c */ /* 0x000fe2000bf26070 */
[----:B------:R-:W-:Y:S01]  /*0280*/  HFMA2 R22, -RZ, RZ, 0, 0 ;  /* 0x00000000ff167431 */ /* 0x000fe200000001ff */
[----:B------:R-:W-:Y:S02]  /*0290*/  ISETP.GE.U32.AND P0, PT, R0, UR13, PT ;  /* 0x0000000d00007c0c */ /* 0x000fe4000bf06070 */
[----:B------:R-:W-:Y:S02]  /*02a0*/  ISETP.GE.U32.OR P1, PT, R2, UR12, P1 ;  /* 0x0000000c02007c0c */ /* 0x000fe40008f26470 */
[----:B---3--:R-:W-:Y:S02]  /*02b0*/  ISETP.GE.U32.OR P0, PT, R3, R14, P0 ;  /* 0x0000000e0300720c */ /* 0x008fe40000706470 */
[----:B------:R-:W-:-:S09]  /*02c0*/  MOV R29, RZ ;  /* 0x000000ff001d7202 */ /* 0x000fd20000000f00 */
[----:B------:R-:W0:Y:S08]  /*02d0*/  @!P1 LDC.64 R6, c[0x0][0x390] ;  /* 0x0000e400ff069b82 */ /* 0x000e300000000a00 */
[----:B------:R-:W1:Y:S01]  /*02e0*/  @!P0 LDC.64 R4, c[0x0][0x398] ;  /* 0x0000e600ff048b82 */ /* 0x000e620000000a00 */
[----:B0-----:R-:W-:-:S05]  /*02f0*/  @!P1 IMAD.WIDE.U32 R6, R12, 0x4, R6 ;  /* 0x000000040c069825 */ /* 0x001fca00078e0006 */
[----:B------:R-:W2:Y:S01]  /*0300*/  @!P1 LDG.E R29, desc[UR8][R6.64] ;  /* 0x00000008061d9981 */ /* 0x000ea2000c1e1900 */
[----:B-1----:R-:W-:-:S05]  /*0310*/  @!P0 IMAD.WIDE.U32 R24, R17, 0x4, R4 ;  /* 0x0000000411188825 */ /* 0x002fca00078e0004 */
[----:B------:R-:W3:Y:S01]  /*0320*/  @!P0 LDG.E R22, desc[UR8][R24.64] ;  /* 0x0000000818168981 */ /* 0x000ee2000c1e1900 */
[----:B------:R-:W-:-:S04]  /*0330*/  UIADD3 UR6, UPT, UPT, UR6, 0x1, URZ ;  /* 0x0000000106067890 */ /* 0x000fc8000fffe0ff */
[----:B------:R-:W-:Y:S01]  /*0340*/  UISETP.NE.AND UP0, UPT, UR6, URZ, UPT ;  /* 0x000000ff0600728c */ /* 0x000fe2000bf05270 */
[----:B------:R-:W-:Y:S02]  /*0350*/  IADD3 R0, PT, PT, R0, 0x10, RZ ;  /* 0x0000001000007810 */ /* 0x000fe40007ffe0ff */
[----:B------:R-:W-:Y:S02]  /*0360*/  IADD3 R13, PT, PT, R13, 0x10, RZ ;  /* 0x000000100d0d7810 */ /* 0x000fe40007ffe0ff */
[----:B------:R-:W-:Y:S02]  /*0370*/  IADD3 R12, PT, PT, R12, 0x10, RZ ;  /* 0x000000100c0c7810 */ /* 0x000fe40007ffe0ff */
[----:B------:R-:W-:Y:S01]  /*0380*/  LEA R17, R14, R17, 0x4 ;  /* 0x000000110e117211 */ /* 0x000fe200078e20ff */
[----:B--2---:R-:W-:Y:S04]  /*0390*/  STS [R16], R29 ;  /* 0x0000001d10007388 */ /* 0x004fe80000000800 */
[----:B---3--:R-:W-:Y:S01]  /*03a0*/  STS [R19], R22 ;  /* 0x0000001613007388 */ /* 0x008fe20000000800 */
[----:B------:R-:W-:Y:S06]  /*03b0*/  BAR.SYNC.DEFER_BLOCKING 0x0 ;  /* 0x0000000000007b1d */ /* 0x000fec0000010000 */
[----:B------:R-:W-:Y:S04]  /*03c0*/  LDS R28, [R15] ;  /* 0x000000000f1c7984 */ /* 0x000fe80000000800 */
[----:B------:R-:W0:Y:S04]  /*03d0*/  LDS.128 R8, [R18] ;  /* 0x0000000012087984 */ /* 0x000e280000000c00 */
[----:B------:R-:W1:Y:S04]  /*03e0*/  LDS R24, [R15+0x40] ;  /* 0x000040000f187984 */ /* 0x000e680000000800 */
[----:B------:R-:W2:Y:S04]  /*03f0*/  LDS R27, [R15+0x80] ;  /* 0x000080000f1b7984 */ /* 0x000ea80000000800 */
[----:B------:R-:W3:Y:S04]  /*0400*/  LDS R26, [R15+0xc0] ;  /* 0x0000c0000f1a7984 */ /* 0x000ee80000000800 */
[----:B------:R-:W-:Y:S04]  /*0410*/  LDS R23, [R15+0x100] ;  /* 0x000100000f177984 */ /* 0x000fe80000000800 */
[----:B------:R-:W4:Y:S04]  /*0420*/  LDS.128 R4, [R18+0x10] ;  /* 0x0000100012047984 */ /* 0x000f280000000c00 */
[----:B------:R-:W5:Y:S04]  /*0430*/  LDS R20, [R15+0x140] ;  /* 0x000140000f147984 */ /* 0x000f680000000800 */
[----:B------:R-:W5:Y:S04]  /*0440*/  LDS R25, [R15+0x180] ;  /* 0x000180000f197984 */ /* 0x000f680000000800 */
[----:B------:R-:W5:Y:S01]  /*0450*/  LDS R22, [R15+0x1c0] ;  /* 0x0001c0000f167984 */ /* 0x000f620000000800 */
[----:B0-----:R-:W-:-:S03]  /*0460*/  FFMA R8, R8, R28, R21 ;  /* 0x0000001c08087223 */ /* 0x001fc60000000015 */
[----:B------:R-:W-:Y:S01]  /*0470*/  LDS R21, [R15+0x200] ;  /* 0x000200000f157984 */ /* 0x000fe20000000800 */
[----:B-1----:R-:W-:-:S03]  /*0480*/  FFMA R9, R9, R24, R8 ;  /* 0x0000001809097223 */ /* 0x002fc60000000008 */
[----:B------:R-:W-:Y:S01]  /*0490*/  LDS R24, [R15+0x240] ;  /* 0x000240000f187984 */ /* 0x000fe20000000800 */
[----:B--2---:R-:W-:-:S04]  /*04a0*/  FFMA R10, R10, R27, R9 ;  /* 0x0000001b0a0a7223 */ /* 0x004fc80000000009 */
[----:B---3--:R-:W-:Y:S02]  /*04b0*/  FFMA R27, R11, R26, R10 ;  /* 0x0000001a0b1b7223 */ /* 0x008fe4000000000a */
[----:B------:R-:W0:Y:S02]  /*04c0*/  LDS.128 R8, [R18+0x20] ;  /* 0x0000200012087984 */ /* 0x000e240000000c00 */
[----:B----4-:R-:W-:Y:S02]  /*04d0*/  FFMA R4, R4, R23, R27 ;  /* 0x0000001704047223 */ /* 0x010fe4000000001b */
[----:B------:R-:W1:Y:S02]  /*04e0*/  LDS R23, [R15+0x280] ;  /* 0x000280000f177984 */ /* 0x000e640000000800 */
[----:B-----5:R-:W-:Y:S02]  /*04f0*/  FFMA R5, R5, R20, R4 ;  /* 0x0000001405057223 */ /* 0x020fe40000000004 */
[----:B------:R-:W2:Y:S02]  /*0500*/  LDS R20, [R15+0x2c0] ;  /* 0x0002c0000f147984 */ /* 0x000ea40000000800 */
[----:B------:R-:W-:-:S02]  /*0510*/  FFMA R6, R6, R25, R5 ;  /* 0x0000001906067223 */ /* 0x000fc40000000005 */
[----:B------:R-:W-:Y:S02]  /*0520*/  LDS R25, [R15+0x300] ;  /* 0x000300000f197984 */ /* 0x000fe40000000800 */
[----:B------:R-:W-:Y:S02]  /*0530*/  FFMA R27, R7, R22, R6 ;  /* 0x00000016071b7223 */ /* 0x000fe40000000006 */
[----:B------:R-:W3:Y:S04]  /*0540*/  LDS.128 R4, [R18+0x30] ;  /* 0x0000300012047984 */ /* 0x000ee80000000c00 */
[----:B------:R-:W4:Y:S01]  /*0550*/  LDS R22, [R15+0x340] ;  /* 0x000340000f167984 */ /* 0x000f220000000800 */
[----:B0-----:R-:W-:-:S03]  /*0560*/  FFMA R26, R8, R21, R27 ;  /* 0x00000015081a7223 */ /* 0x001fc6000000001b */
[----:B------:R-:W0:Y:S04]  /*0570*/  LDS R21, [R15+0x380] ;  /* 0x000380000f157984 */ /* 0x000e280000000800 */
[----:B------:R-:W5:Y:S01]  /*0580*/  LDS R8, [R15+0x3c0] ;  /* 0x0003c0000f087984 */ /* 0x000f620000000800 */
[----:B------:R-:W-:-:S04]  /*0590*/  FFMA R9, R9, R24, R26 ;  /* 0x0000001809097223 */ /* 0x000fc8000000001a */
[----:B-1----:R-:W-:-:S04]  /*05a0*/  FFMA R10, R10, R23, R9 ;  /* 0x000000170a0a7223 */ /* 0x002fc80000000009 */
[----:B--2---:R-:W-:-:S04]  /*05b0*/  FFMA R11, R11, R20, R10 ;  /* 0x000000140b0b7223 */ /* 0x004fc8000000000a */
[----:B---3--:R-:W-:-:S04]  /*05c0*/  FFMA R4, R4, R25, R11 ;  /* 0x0000001904047223 */ /* 0x008fc8000000000b */
[----:B----4-:R-:W-:-:S04]  /*05d0*/  FFMA R5, R5, R22, R4 ;  /* 0x0000001605057223 */ /* 0x010fc80000000004 */
[----:B0-----:R-:W-:-:S04]  /*05e0*/  FFMA R6, R6, R21, R5 ;  /* 0x0000001506067223 */ /* 0x001fc80000000005 */
[----:B-----5:R-:W-:Y:S01]  /*05f0*/  FFMA R21, R7, R8, R6 ;  /* 0x0000000807157223 */ /* 0x020fe20000000006 */
[----:B------:R-:W-:Y:S06]  /*0600*/  BAR.SYNC.DEFER_BLOCKING 0x0 ;  /* 0x0000000000007b1d */ /* 0x000fec0000010000 */
[----:B------:R-:W-:Y:S05]  /*0610*/  BRA.U UP0, `(.L_x_1) ;  /* 0xfffffffd00147547 */ /* 0x000fea000b83ffff */
.L_x_0:
[----:B------:R-:W0:Y:S01]  /*0620*/  LDCU UR4, c[0x0][0x380] ;  /* 0x00007000ff0477ac */ /* 0x000e220008000800 */
[----:B------:R-:W-:-:S04]  /*0630*/  ISETP.GE.U32.AND P0, PT, R3, UR14, PT ;  /* 0x0000000e03007c0c */ /* 0x000fc8000bf06070 */
[----:B0-----:R-:W-:-:S13]  /*0640*/  ISETP.GE.U32.OR P0, PT, R2, UR4, P0 ;  /* 0x0000000402007c0c */ /* 0x001fda0008706470 */
[----:B------:R-:W-:Y:S05]  /*0650*/  @P0 EXIT ;  /* 0x000000000000094d */ /* 0x000fea0003800000 */
[----:B------:R-:W0:Y:S01]  /*0660*/  LDC.64 R4, c[0x0][0x3a0] ;  /* 0x0000e800ff047b82 */ /* 0x000e220000000a00 */
[----:B------:R-:W-:-:S04]  /*0670*/  IMAD R3, R2, UR14, R3 ;  /* 0x0000000e02037c24 */ /* 0x000fc8000f8e0203 */
[----:B0-----:R-:W-:-:S05]  /*0680*/  IMAD.WIDE.U32 R2, R3, 0x4, R4 ;  /* 0x0000000403027825 */ /* 0x001fca00078e0004 */
[----:B------:R-:W-:Y:S01]  /*0690*/  STG.E desc[UR8][R2.64], R21 ;  /* 0x0000001502007986 */ /* 0x000fe2000c101908 */
[----:B------:R-:W-:Y:S05]  /*06a0*/  EXIT ;  /* 0x000000000000794d */ /* 0x000fea0003800000 */
.L_x_2:
[----:B------:R-:W-:-:S00]  /*06b0*/  BRA `(.L_x_2) ;  /* 0xfffffffc00fc7947 */ /* 0x000fc0000383ffff */
[----:B------:R-:W-:-:S00]  /*06c0*/  NOP ;  /* 0x0000000000007918 */ /* 0x000fc00000000000 */
        /* <DEDUP_REMOVED lines=11> */
.L_x_8:


//--------------------- .text._Z31matrixMulKernel_1thread1elementiiiPKfS0_Pf --------------------------
	.section	.text._Z31matrixMulKernel_1thread1elementiiiPKfS0_Pf,"ax",@progbits
	.align	128
        .global         _Z31matrixMulKernel_1thread1elementiiiPKfS0_Pf
        .type           _Z31matrixMulKernel_1thread1elementiiiPKfS0_Pf,@function
        .size           _Z31matrixMulKernel_1thread1elementiiiPKfS0_Pf,(.L_x_9 - _Z31matrixMulKernel_1thread1elementiiiPKfS0_Pf)
        .other          _Z31matrixMulKernel_1thread1elementiiiPKfS0_Pf,@"STO_CUDA_ENTRY STV_DEFAULT"
_Z31matrixMulKernel_1thread1elementiiiPKfS0_Pf:
.text._Z31matrixMulKernel_1thread1elementiiiPKfS0_Pf:
[----:B------:R-:W-:Y:S01]  /*0000*/  LDC R1, c[0x0][0x37c] ;  /* 0x0000df00ff017b82 */ /* 0x000fe20000000800 */
[----:B------:R-:W0:Y:S07]  /*0010*/  S2R R7, SR_TID.X ;  /* 0x0000000000077919 */ /* 0x000e2e0000002100 */
[----:B------:R-:W1:Y:S01]  /*0020*/  S2UR UR4, SR_CTAID.X ;  /* 0x00000000000479c3 */ /* 0x000e620000002500 */
[----:B------:R-:W1:Y:S01]  /*0030*/  LDCU UR5, c[0x0][0x360] ;  /* 0x00006c00ff0577ac */ /* 0x000e620008000800 */
[----:B------:R-:W2:Y:S01]  /*0040*/  S2R R5, SR_TID.Y ;  /* 0x0000000000057919 */ /* 0x000ea20000002200 */
[----:B------:R-:W3:Y:S05]  /*0050*/  LDCU UR7, c[0x0][0x380] ;  /* 0x00007000ff0777ac */ /* 0x000eea0008000800 */
[----:B------:R-:W2:Y:S08]  /*0060*/  S2UR UR6, SR_CTAID.Y ;  /* 0x00000000000679c3 */ /* 0x000eb00000002600 */
[----:B------:R-:W2:Y:S08]  /*0070*/  LDC R2, c[0x0][0x364] ;  /* 0x0000d900ff027b82 */ /* 0x000eb00000000800 */
[----:B------:R-:W4:Y:S01]  /*0080*/  LDC R0, c[0x0][0x388] ;  /* 0x0000e200ff007b82 */ /* 0x000f220000000800 */
[----:B-1----:R-:W-:-:S06]  /*0090*/  UIMAD UR4, UR4, UR5, URZ ;  /* 0x00000005040472a4 */ /* 0x002fcc000f8e02ff */
[----:B0-----:R-:W-:Y:S01]  /*00a0*/  IADD3 R3, PT, PT, R7, UR4, RZ ;  /* 0x0000000407037c10 */ /* 0x001fe2000fffe0ff */
[----:B--2---:R-:W-:-:S03]  /*00b0*/  IMAD R2, R2, UR6, R5 ;  /* 0x0000000602027c24 */ /* 0x004fc6000f8e0205 */
[----:B----4-:R-:W-:-:S04]  /*00c0*/  ISETP.GE.U32.AND P0, PT, R3, R0, PT ;  /* 0x000000000300720c */ /* 0x010fc80003f06070 */
[----:B---3--:R-:W-:-:S13]  /*00d0*/  ISETP.GE.U32.OR P0, PT, R2, UR7, P0 ;  /* 0x0000000702007c0c */ /* 0x008fda0008706470 */
[----:B------:R-:W-:Y:S05]  /*00e0*/  @P0 EXIT ;  /* 0x000000000000094d */ /* 0x000fea0003800000 */
[----:B------:R-:W0:Y:S01]  /*00f0*/  LDC R5, c[0x0][0x384] ;  /* 0x0000e100ff057b82 */ /* 0x000e220000000800 */
[----:B------:R-:W1:Y:S01]  /*0100*/  LDCU.64 UR6, c[0x0][0x358] ;  /* 0x00006b00ff0677ac */ /* 0x000e620008000a00 */
[----:B------:R-:W-:Y:S01]  /*0110*/  HFMA2 R12, -RZ, RZ, 0, 0 ;  /* 0x00000000ff0c7431 */ /* 0x000fe200000001ff */
[----:B0-----:R-:W-:-:S13]  /*0120*/  ISETP.GE.AND P0, PT, R5, 0x1, PT ;  /* 0x000000010500780c */ /* 0x001fda0003f06270 */
[----:B-1----:R-:W-:Y:S05]  /*0130*/  @!P0 BRA `(.L_x_3) ;  /* 0x0000000800448947 */ /* 0x002fea0003800000 */
[C---:B------:R-:W-:Y:S02]  /*0140*/  ISETP.GE.U32.AND P1, PT, R5.reuse, 0x8, PT ;  /* 0x000000080500780c */ /* 0x040fe40003f26070 */
[----:B------:R-:W-:Y:S02]  /*0150*/  LOP3.LUT R4, R5, 0x7, RZ, 0xc0, !PT ;  /* 0x0000000705047812 */ /* 0x000fe400078ec0ff */
[----:B------:R-:W-:Y:S02]  /*0160*/  MOV R12, RZ ;  /* 0x000000ff000c7202 */ /* 0x000fe40000000f00 */
[----:B------:R-:W-:Y:S02]  /*0170*/  ISETP.NE.AND P0, PT, R4, RZ, PT ;  /* 0x000000ff0400720c */ /* 0x000fe40003f05270 */
[----:B------:R-:W-:-:S05]  /*0180*/  MOV R6, RZ ;  /* 0x000000ff00067202 */ /* 0x000fca0000000f00 */
[----:B------:R-:W-:Y:S06]  /*0190*/  @!P1 BRA `(.L_x_4) ;  /* 0x0000000400249947 */ /* 0x000fec0003800000 */
[----:B------:R-:W-:Y:S01]  /*01a0*/  LOP3.LUT R6, R5, 0x7ffffff8, RZ, 0xc0, !PT ;  /* 0x7ffffff805067812 */ /* 0x000fe200078ec0ff */
[C---:B------:R-:W-:Y:S01]  /*01b0*/  IMAD R11, R0.reuse, 0x3, R3 ;  /* 0x00000003000b7824 */ /* 0x040fe200078e0203 */
[C---:B------:R-:W-:Y:S01]  /*01c0*/  IADD3 R7, PT, PT, R0.reuse, UR4, R7 ;  /* 0x0000000400077c10 */ /* 0x040fe2000fffe007 */
[C-C-:B------:R-:W-:Y:S01]  /*01d0*/  IMAD R15, R0.reuse, 0x5, R3.reuse ;  /* 0x00000005000f7824 */ /* 0x140fe200078e0203 */
[CC--:B------:R-:W-:Y:S01]  /*01e0*/  LEA R9, R0.reuse, R3.reuse, 0x1 ;  /* 0x0000000300097211 */ /* 0x0c0fe200078e08ff */
[C-C-:B------:R-:W-:Y:S01]  /*01f0*/  IMAD R25, R0.reuse, 0x6, R3.reuse ;  /* 0x0000000600197824 */ /* 0x140fe200078e0203 */
[C---:B------:R-:W-:Y:S01]  /*0200*/  LEA R13, R0.reuse, R3, 0x2 ;  /* 0x00000003000d7211 */ /* 0x040fe200078e10ff */
[----:B------:R-:W-:Y:S01]  /*0210*/  IMAD R27, R0, 0x7, R3 ;  /* 0x00000007001b7824 */ /* 0x000fe200078e0203 */
[----:B------:R-:W-:Y:S01]  /*0220*/  MOV R12, RZ ;  /* 0x000000ff000c7202 */ /* 0x000fe20000000f00 */
[----:B------:R-:W-:Y:S01]  /*0230*/  IMAD R8, R2, R5, 0x3 ;  /* 0x0000000302087424 */ /* 0x000fe200078e0205 */
[----:B------:R-:W-:-:S02]  /*0240*/  MOV R29, R3 ;  /* 0x00000003001d7202 */ /* 0x000fc40000000f00 */
[----:B------:R-:W-:-:S07]  /*0250*/  IADD3 R10, PT, PT, -R6, RZ, RZ ;  /* 0x000000ff060a7210 */ /* 0x000fce0007ffe1ff */
.L_x_5:
[----:B------:R-:W0:Y:S01]  /*0260*/  LDC.64 R20, c[0x0][0x390] ;  /* 0x0000e400ff147b82 */ /* 0x000e220000000a00 */
[----:B------:R-:W-:-:S07]  /*0270*/  IADD3 R23, PT, PT, R8, -0x3, RZ ;  /* 0xfffffffd08177810 */ /* 0x000fce0007ffe0ff */
[----:B------:R-:W1:Y:S01]  /*0280*/  LDC.64 R16, c[0x0][0x398] ;  /* 0x0000e600ff107b82 */ /* 0x000e620000000a00 */
[----:B0-----:R-:W-:-:S06]  /*0290*/  IMAD.WIDE.U32 R22, R23, 0x4, R20 ;  /* 0x0000000417167825 */ /* 0x001fcc00078e0014 */
[----:B------:R-:W2:Y:S01]  /*02a0*/  LDG.E R23, desc[UR6][R22.64] ;  /* 0x0000000616177981 */ /* 0x000ea2000c1e1900 */
[----:B-1----:R-:W-:-:S06]  /*02b0*/  IMAD.WIDE.U32 R18, R29, 0x4, R16 ;  /* 0x000000041d127825 */ /* 0x002fcc00078e0010 */
[----:B------:R-:W2:Y:S01]  /*02c0*/  LDG.E R18, desc[UR6][R18.64] ;  /* 0x0000000612127981 */ /* 0x000ea2000c1e1900 */
[C---:B------:R-:W-:Y:S02]  /*02d0*/  IADD3 R14, PT, PT, R8.reuse, -0x2, RZ ;  /* 0xfffffffe080e7810 */ /* 0x040fe40007ffe0ff */
[----:B------:R-:W-:Y:S01]  /*02e0*/  IADD3 R24, PT, PT, R8, -0x1, RZ ;  /* 0xffffffff08187810 */ /* 0x000fe20007ffe0ff */
[----:B--2---:R-:W-:Y:S02]  /*02f0*/  FFMA R12, R23, R18, R12 ;  /* 0x00000012170c7223 */ /* 0x004fe4000000000c */
[----:B------:R-:W-:-:S04]  /*0300*/  IMAD.WIDE.U32 R18, R14, 0x4, R20 ;  /* 0x000000040e127825 */ /* 0x000fc800078e0014 */
[----:B------:R-:W-:Y:S01]  /*0310*/  IMAD.WIDE.U32 R22, R7, 0x4, R16 ;  /* 0x0000000407167825 */ /* 0x000fe200078e0010 */
[----:B------:R0:W2:Y:S04]  /*0320*/  LDG.E R14, desc[UR6][R18.64] ;  /* 0x00000006120e7981 */ /* 0x0000a8000c1e1900 */
[----:B------:R1:W2:Y:S01]  /*0330*/  LDG.E R26, desc[UR6][R22.64] ;  /* 0x00000006161a7981 */ /* 0x0002a2000c1e1900 */
[----:B0-----:R-:W-:-:S04]  /*0340*/  IMAD.WIDE.U32 R18, R24, 0x4, R20 ;  /* 0x0000000418127825 */ /* 0x001fc800078e0014 */
[----:B-1----:R-:W-:Y:S01]  /*0350*/  IMAD.WIDE.U32 R22, R9, 0x4, R16 ;  /* 0x0000000409167825 */ /* 0x002fe200078e0010 */
[----:B------:R0:W3:Y:S04]  /*0360*/  LDG.E R24, desc[UR6][R18.64] ;  /* 0x0000000612187981 */ /* 0x0000e8000c1e1900 */
[----:B------:R1:W3:Y:S01]  /*0370*/  LDG.E R28, desc[UR6][R22.64] ;  /* 0x00000006161c7981 */ /* 0x0002e2000c1e1900 */
[----:B0-----:R-:W-:-:S04]  /*0380*/  IMAD.WIDE.U32 R18, R8, 0x4, R20 ;  /* 0x0000000408127825 */ /* 0x001fc800078e0014 */
[----:B-1----:R-:W-:-:S04]  /*0390*/  IMAD.WIDE.U32 R22, R11, 0x4, R16 ;  /* 0x000000040b167825 */ /* 0x002fc800078e0010 */
[----:B--2---:R-:W-:Y:S02]  /*03a0*/  FFMA R12, R14, R26, R12 ;  /* 0x0000001a0e0c7223 */ /* 0x004fe4000000000c */
[----:B------:R-:W2:Y:S04]  /*03b0*/  LDG.E R14, desc[UR6][R18.64] ;  /* 0x00000006120e7981 */ /* 0x000ea8000c1e1900 */
[----:B------:R0:W2:Y:S01]  /*03c0*/  LDG.E R26, desc[UR6][R22.64] ;  /* 0x00000006161a7981 */ /* 0x0000a2000c1e1900 */
[----:B---3--:R-:W-:Y:S01]  /*03d0*/  FFMA R12, R24, R28, R12 ;  /* 0x0000001c180c7223 */ /* 0x008fe2000000000c */
[----:B------:R-:W-:Y:S01]  /*03e0*/  IADD3 R24, PT, PT, R8, 0x1, RZ ;  /* 0x0000000108187810 */ /* 0x000fe20007ffe0ff */
[----:B0-----:R-:W-:-:S04]  /*03f0*/  IMAD.WIDE.U32 R22, R13, 0x4, R16 ;  /* 0x000000040d167825 */ /* 0x001fc800078e0010 */
[----:B------:R-:W-:Y:S01]  /*0400*/  IMAD.WIDE.U32 R18, R24, 0x4, R20 ;  /* 0x0000000418127825 */ /* 0x000fe200078e0014 */
[----:B------:R-:W3:Y:S04]  /*0410*/  LDG.E R28, desc[UR6][R22.64] ;  /* 0x00000006161c7981 */ /* 0x000ee8000c1e1900 */
[----:B------:R0:W3:Y:S01]  /*0420*/  LDG.E R24, desc[UR6][R18.64] ;  /* 0x0000000612187981 */ /* 0x0000e2000c1e1900 */
[----:B--2---:R-:W-:Y:S01]  /*0430*/  FFMA R12, R14, R26, R12 ;  /* 0x0000001a0e0c7223 */ /* 0x004fe2000000000c */
[C---:B------:R-:W-:Y:S02]  /*0440*/  IADD3 R26, PT, PT, R8.reuse, 0x3, RZ ;  /* 0x00000003081a7810 */ /* 0x040fe40007ffe0ff */
[----:B------:R-:W-:-:S03]  /*0450*/  IADD3 R14, PT, PT, R8, 0x2, RZ ;  /* 0x00000002080e7810 */ /* 0x000fc60007ffe0ff */
[----:B0-----:R-:W-:Y:S01]  /*0460*/  IMAD.WIDE.U32 R18, R26, 0x4, R20 ;  /* 0x000000041a127825 */ /* 0x001fe200078e0014 */
[----:B------:R-:W-:-:S03]  /*0470*/  IADD3 R26, PT, PT, R8, 0x4, RZ ;  /* 0x00000004081a7810 */ /* 0x000fc60007ffe0ff */
[--C-:B------:R-:W-:Y:S02]  /*0480*/  IMAD.WIDE.U32 R22, R14, 0x4, R20.reuse ;  /* 0x000000040e167825 */ /* 0x100fe400078e0014 */
[----:B------:R0:W2:Y:S02]  /*0490*/  LDG.E R14, desc[UR6][R18.64] ;  /* 0x00000006120e7981 */ /* 0x0000a4000c1e1900 */
[----:B------:R-:W-:-:S04]  /*04a0*/  IMAD.WIDE.U32 R20, R26, 0x4, R20 ;  /* 0x000000041a147825 */ /* 0x000fc800078e0014 */
[----:B---3--:R-:W-:Y:S02]  /*04b0*/  FFMA R12, R24, R28, R12 ;  /* 0x0000001c180c7223 */ /* 0x008fe4000000000c */
[----:B------:R-:W3:Y:S01]  /*04c0*/  LDG.E R21, desc[UR6][R20.64] ;  /* 0x0000000614157981 */ /* 0x000ee2000c1e1900 */
[----:B0-----:R-:W-:-:S03]  /*04d0*/  IMAD.WIDE.U32 R18, R15, 0x4, R16 ;  /* 0x000000040f127825 */ /* 0x001fc600078e0010 */
[----:B------:R0:W4:Y:S04]  /*04e0*/  LDG.E R24, desc[UR6][R22.64] ;  /* 0x0000000616187981 */ /* 0x000128000c1e1900 */
[----:B------:R-:W4:Y:S01]  /*04f0*/  LDG.E R26, desc[UR6][R18.64] ;  /* 0x00000006121a7981 */ /* 0x000f22000c1e1900 */
[----:B0-----:R-:W-:-:S04]  /*0500*/  IMAD.WIDE.U32 R22, R25, 0x4, R16 ;  /* 0x0000000419167825 */ /* 0x001fc800078e0010 */
[----:B------:R-:W-:Y:S01]  /*0510*/  IMAD.WIDE.U32 R16, R27, 0x4, R16 ;  /* 0x000000041b107825 */ /* 0x000fe200078e0010 */
[----:B------:R-:W2:Y:S05]  /*0520*/  LDG.E R28, desc[UR6][R22.64] ;  /* 0x00000006161c7981 */ /* 0x000eaa000c1e1900 */
[----:B------:R-:W3:Y:S01]  /*0530*/  LDG.E R16, desc[UR6][R16.64] ;  /* 0x0000000610107981 */ /* 0x000ee2000c1e1900 */
[----:B------:R-:W-:-:S04]  /*0540*/  IADD3 R10, PT, PT, R10, 0x8, RZ ;  /* 0x000000080a0a7810 */ /* 0x000fc80007ffe0ff */
[----:B------:R-:W-:Y:S02]  /*0550*/  ISETP.NE.AND P1, PT, R10, RZ, PT ;  /* 0x000000ff0a00720c */ /* 0x000fe40003f25270 */
[----:B------:R-:W-:Y:S02]  /*0560*/  IADD3 R8, PT, PT, R8, 0x8, RZ ;  /* 0x0000000808087810 */ /* 0x000fe40007ffe0ff */
[C---:B------:R-:W-:Y:S02]  /*0570*/  LEA R7, R0.reuse, R7, 0x3 ;  /* 0x0000000700077211 */ /* 0x040fe400078e18ff */
[C---:B------:R-:W-:Y:S02]  /*0580*/  LEA R9, R0.reuse, R9, 0x3 ;  /* 0x0000000900097211 */ /* 0x040fe400078e18ff */
[C---:B------:R-:W-:Y:S02]  /*0590*/  LEA R11, R0.reuse, R11, 0x3 ;  /* 0x0000000b000b7211 */ /* 0x040fe400078e18ff */
[----:B------:R-:W-:-:S02]  /*05a0*/  LEA R13, R0, R13, 0x3 ;  /* 0x0000000d000d7211 */ /* 0x000fc400078e18ff */
[C---:B------:R-:W-:Y:S02]  /*05b0*/  LEA R15, R0.reuse, R15, 0x3 ;  /* 0x0000000f000f7211 */ /* 0x040fe400078e18ff */
[C---:B------:R-:W-:Y:S02]  /*05c0*/  LEA R25, R0.reuse, R25, 0x3 ;  /* 0x0000001900197211 */ /* 0x040fe400078e18ff */
[C---:B------:R-:W-:Y:S02]  /*05d0*/  LEA R27, R0.reuse, R27, 0x3 ;  /* 0x0000001b001b7211 */ /* 0x040fe400078e18ff */
[----:B------:R-:W-:Y:S01]  /*05e0*/  LEA R29, R0, R29, 0x3 ;  /* 0x0000001d001d7211 */ /* 0x000fe200078e18ff */
[----:B----4-:R-:W-:-:S04]  /*05f0*/  FFMA R12, R24, R26, R12 ;  /* 0x0000001a180c7223 */ /* 0x010fc8000000000c */
[----:B--2---:R-:W-:-:S04]  /*0600*/  FFMA R12, R14, R28, R12 ;  /* 0x0000001c0e0c7223 */ /* 0x004fc8000000000c */
[----:B---3--:R-:W-:Y:S01]  /*0610*/  FFMA R12, R21, R16, R12 ;  /* 0x00000010150c7223 */ /* 0x008fe2000000000c */
[----:B------:R-:W-:Y:S06]  /*0620*/  @P1 BRA `(.L_x_5) ;  /* 0xfffffffc000c1947 */ /* 0x000fec000383ffff */
.L_x_4:
[----:B------:R-:W-:Y:S05]  /*0630*/  @!P0 BRA `(.L_x_3) ;  /* 0x0000000400048947 */ /* 0x000fea0003800000 */
[----:B------:R-:W-:Y:S02]  /*0640*/  ISETP.GE.U32.AND P0, PT, R4, 0x4, PT ;  /* 0x000000040400780c */ /* 0x000fe40003f06070 */
[----:B------:R-:W-:-:S04]  /*0650*/  LOP3.LUT R13, R5, 0x3, RZ, 0xc0, !PT ;  /* 0x00000003050d7812 */ /* 0x000fc800078ec0ff */
[----:B------:R-:W-:-:S07]  /*0660*/  ISETP.NE.AND P1, PT, R13, RZ, PT ;  /* 0x000000ff0d00720c */ /* 0x000fce0003f25270 */
[----:B------:R-:W-:Y:S06]  /*0670*/  @!P0 BRA `(.L_x_6) ;  /* 0x00000000007c8947 */ /* 0x000fec0003800000 */
[----:B------:R-:W0:Y:S01]  /*0680*/  LDC.64 R8, c[0x0][0x398] ;  /* 0x0000e600ff087b82 */ /* 0x000e220000000a00 */
[----:B------:R-:W-:Y:S02]  /*0690*/  IMAD R15, R2, R5, R6 ;  /* 0x00000005020f7224 */ /* 0x000fe400078e0206 */
[----:B------:R-:W-:-:S03]  /*06a0*/  IMAD R17, R6, R0, R3 ;  /* 0x0000000006117224 */ /* 0x000fc600078e0203 */
[C---:B------:R-:W-:Y:S02]  /*06b0*/  IADD3 R23, PT, PT, R15.reuse, 0x1, RZ ;  /* 0x000000010f177810 */ /* 0x040fe40007ffe0ff */
[----:B------:R-:W1:Y:S01]  /*06c0*/  LDC.64 R10, c[0x0][0x390] ;  /* 0x0000e400ff0a7b82 */ /* 0x000e620000000a00 */
[C---:B------:R-:W-:Y:S02]  /*06d0*/  IADD3 R27, PT, PT, R15.reuse, 0x2, RZ ;  /* 0x000000020f1b7810 */ /* 0x040fe40007ffe0ff */
[----:B------:R-:W-:Y:S01]  /*06e0*/  IADD3 R4, PT, PT, R15, 0x3, RZ ;  /* 0x000000030f047810 */ /* 0x000fe20007ffe0ff */
[C---:B0-----:R-:W-:Y:S01]  /*06f0*/  IMAD.WIDE.U32 R20, R17.reuse, 0x4, R8 ;  /* 0x0000000411147825 */ /* 0x041fe200078e0008 */
[----:B------:R-:W-:-:S04]  /*0700*/  IADD3 R17, PT, PT, R17, R0, RZ ;  /* 0x0000000011117210 */ /* 0x000fc80007ffe0ff */
[-C--:B------:R-:W-:Y:S01]  /*0710*/  IADD3 R29, PT, PT, R17, R0.reuse, RZ ;  /* 0x00000000111d7210 */ /* 0x080fe20007ffe0ff */
[--C-:B-1----:R-:W-:Y:S01]  /*0720*/  IMAD.WIDE.U32 R24, R15, 0x4, R10.reuse ;  /* 0x000000040f187825 */ /* 0x102fe200078e000a */
[----:B------:R-:W2:Y:S03]  /*0730*/  LDG.E R20, desc[UR6][R20.64] ;  /* 0x0000000614147981 */ /* 0x000ea6000c1e1900 */
[----:B------:R-:W-:Y:S01]  /*0740*/  IMAD.WIDE.U32 R22, R23, 0x4, R10 ;  /* 0x0000000417167825 */ /* 0x000fe200078e000a */
[----:B------:R-:W2:Y:S03]  /*0750*/  LDG.E R7, desc[UR6][R24.64] ;  /* 0x0000000618077981 */ /* 0x000ea6000c1e1900 */
[----:B------:R-:W-:Y:S02]  /*0760*/  IMAD.WIDE.U32 R18, R17, 0x4, R8 ;  /* 0x0000000411127825 */ /* 0x000fe400078e0008 */
[----:B------:R-:W3:Y:S02]  /*0770*/  LDG.E R22, desc[UR6][R22.64] ;  /* 0x0000000616167981 */ /* 0x000ee4000c1e1900 */
[----:B------:R-:W-:Y:S01]  /*0780*/  IMAD.WIDE.U32 R14, R27, 0x4, R10 ;  /* 0x000000041b0e7825 */ /* 0x000fe200078e000a */
[C---:B------:R-:W-:Y:S01]  /*0790*/  IADD3 R27, PT, PT, R29.reuse, R0, RZ ;  /* 0x000000001d1b7210 */ /* 0x040fe20007ffe0ff */
[----:B------:R-:W3:Y:S02]  /*07a0*/  LDG.E R19, desc[UR6][R18.64] ;  /* 0x0000000612137981 */ /* 0x000ee4000c1e1900 */
[----:B------:R-:W-:-:S02]  /*07b0*/  IMAD.WIDE.U32 R16, R29, 0x4, R8 ;  /* 0x000000041d107825 */ /* 0x000fc400078e0008 */
[----:B------:R-:W4:Y:S02]  /*07c0*/  LDG.E R14, desc[UR6][R14.64] ;  /* 0x000000060e0e7981 */ /* 0x000f24000c1e1900 */
[----:B------:R-:W-:Y:S02]  /*07d0*/  IMAD.WIDE.U32 R10, R4, 0x4, R10 ;  /* 0x00000004040a7825 */ /* 0x000fe400078e000a */
[----:B------:R-:W4:Y:S02]  /*07e0*/  LDG.E R16, desc[UR6][R16.64] ;  /* 0x0000000610107981 */ /* 0x000f24000c1e1900 */
[----:B------:R-:W-:Y:S02]  /*07f0*/  IMAD.WIDE.U32 R8, R27, 0x4, R8 ;  /* 0x000000041b087825 */ /* 0x000fe400078e0008 */
[----:B------:R-:W5:Y:S04]  /*0800*/  LDG.E R10, desc[UR6][R10.64] ;  /* 0x000000060a0a7981 */ /* 0x000f68000c1e1900 */
[----:B------:R-:W5:Y:S01]  /*0810*/  LDG.E R8, desc[UR6][R8.64] ;  /* 0x0000000608087981 */ /* 0x000f62000c1e1900 */
[----:B------:R-:W-:Y:S01]  /*0820*/  IADD3 R6, PT, PT, R6, 0x4, RZ ;  /* 0x0000000406067810 */ /* 0x000fe20007ffe0ff */
[----:B--2---:R-:W-:-:S04]  /*0830*/  FFMA R7, R7, R20, R12 ;  /* 0x0000001407077223 */ /* 0x004fc8000000000c */
[----:B---3--:R-:W-:-:S04]  /*0840*/  FFMA R7, R22, R19, R7 ;  /* 0x0000001316077223 */ /* 0x008fc80000000007 */
[----:B----4-:R-:W-:-:S04]  /*0850*/  FFMA R7, R14, R16, R7 ;  /* 0x000000100e077223 */ /* 0x010fc80000000007 */
[----:B-----5:R-:W-:-:S07]  /*0860*/  FFMA R12, R10, R8, R7 ;  /* 0x000000080a0c7223 */ /* 0x020fce0000000007 */
.L_x_6:
[----:B------:R-:W-:Y:S05]  /*0870*/  @!P1 BRA `(.L_x_3) ;  /* 0x0000000000749947 */ /* 0x000fea0003800000 */
[----:B------:R-:W0:Y:S01]  /*0880*/  LDC.64 R8, c[0x0][0x398] ;  /* 0x0000e600ff087b82 */ /* 0x000e220000000a00 */
[----:B------:R-:W-:Y:S02]  /*0890*/  ISETP.NE.AND P0, PT, R13, 0x1, PT ;  /* 0x000000010d00780c */ /* 0x000fe40003f05270 */
[----:B------:R-:W-:-:S04]  /*08a0*/  LOP3.LUT R4, R5, 0x1, RZ, 0xc0, !PT ;  /* 0x0000000105047812 */ /* 0x000fc800078ec0ff */
[----:B------:R-:W-:Y:S01]  /*08b0*/  ISETP.NE.U32.AND P1, PT, R4, 0x1, PT ;  /* 0x000000010400780c */ /* 0x000fe20003f25070 */
[----:B------:R-:W1:Y:S06]  /*08c0*/  LDC.64 R18, c[0x0][0x390] ;  /* 0x0000e400ff127b82 */ /* 0x000e6c0000000a00 */
[----:B------:R-:W-:Y:S02]  /*08d0*/  @P0 IMAD R7, R2, R5, R6 ;  /* 0x0000000502070224 */ /* 0x000fe400078e0206 */
[----:B------:R-:W2:Y:S01]  /*08e0*/  LDC.64 R10, c[0x0][0x390] ;  /* 0x0000e400ff0a7b82 */ /* 0x000ea20000000a00 */
[C---:B------:R-:W-:Y:S01]  /*08f0*/  @P0 IMAD R17, R6.reuse, R0, R3 ;  /* 0x0000000006110224 */ /* 0x040fe200078e0203 */
[----:B------:R-:W-:-:S02]  /*0900*/  @P0 IADD3 R6, PT, PT, R6, 0x2, RZ ;  /* 0x0000000206060810 */ /* 0x000fc40007ffe0ff */
[----:B------:R-:W-:Y:S02]  /*0910*/  @P0 IADD3 R13, PT, PT, R7, 0x1, RZ ;  /* 0x00000001070d0810 */ /* 0x000fe40007ffe0ff */
[C---:B------:R-:W-:Y:S02]  /*0920*/  @P0 IADD3 R23, PT, PT, R17.reuse, R0, RZ ;  /* 0x0000000011170210 */ /* 0x040fe40007ffe0ff */
[----:B------:R-:W3:Y:S01]  /*0930*/  LDC.64 R14, c[0x0][0x398] ;  /* 0x0000e600ff0e7b82 */ /* 0x000ee20000000a00 */
[----:B0-----:R-:W-:-:S04]  /*0940*/  @P0 IMAD.WIDE.U32 R16, R17, 0x4, R8 ;  /* 0x0000000411100825 */ /* 0x001fc800078e0008 */
[----:B------:R-:W-:Y:S02]  /*0950*/  @P0 IMAD.WIDE.U32 R8, R23, 0x4, R8 ;  /* 0x0000000417080825 */ /* 0x000fe400078e0008 */
[----:B------:R-:W4:Y:S02]  /*0960*/  @P0 LDG.E R16, desc[UR6][R16.64] ;  /* 0x0000000610100981 */ /* 0x000f24000c1e1900 */
[--C-:B-1----:R-:W-:Y:S02]  /*0970*/  @P0 IMAD.WIDE.U32 R20, R7, 0x4, R18.reuse ;  /* 0x0000000407140825 */ /* 0x102fe400078e0012 */
[----:B------:R-:W5:Y:S02]  /*0980*/  @P0 LDG.E R8, desc[UR6][R8.64] ;  /* 0x0000000608080981 */ /* 0x000f64000c1e1900 */
[----:B------:R-:W-:Y:S02]  /*0990*/  @P0 IMAD.WIDE.U32 R18, R13, 0x4, R18 ;  /* 0x000000040d120825 */ /* 0x000fe400078e0012 */
[----:B------:R-:W4:Y:S02]  /*09a0*/  @P0 LDG.E R7, desc[UR6][R20.64] ;  /* 0x0000000614070981 */ /* 0x000f24000c1e1900 */
[----:B------:R-:W-:-:S02]  /*09b0*/  @!P1 IMAD R5, R2, R5, R6 ;  /* 0x0000000502059224 */ /* 0x000fc400078e0206 */
[----:B------:R-:W-:Y:S01]  /*09c0*/  @!P1 IMAD R13, R6, R0, R3 ;  /* 0x00000000060d9224 */ /* 0x000fe200078e0203 */
[----:B------:R-:W5:Y:S01]  /*09d0*/  @P0 LDG.E R18, desc[UR6][R18.64] ;  /* 0x0000000612120981 */ /* 0x000f62000c1e1900 */
[----:B--2---:R-:W-:-:S04]  /*09e0*/  @!P1 IMAD.WIDE.U32 R10, R5, 0x4, R10 ;  /* 0x00000004050a9825 */ /* 0x004fc800078e000a */
[----:B---3--:R-:W-:Y:S02]  /*09f0*/  @!P1 IMAD.WIDE.U32 R14, R13, 0x4, R14 ;  /* 0x000000040d0e9825 */ /* 0x008fe400078e000e */
[----:B------:R-:W2:Y:S04]  /*0a00*/  @!P1 LDG.E R11, desc[UR6][R10.64] ;  /* 0x000000060a0b9981 */ /* 0x000ea8000c1e1900 */
[----:B------:R-:W2:Y:S01]  /*0a10*/  @!P1 LDG.E R14, desc[UR6][R14.64] ;  /* 0x000000060e0e9981 */ /* 0x000ea2000c1e1900 */
[----:B----4-:R-:W-:-:S04]  /*0a20*/  @P0 FFMA R7, R7, R16, R12 ;  /* 0x0000001007070223 */ /* 0x010fc8000000000c */
[----:B-----5:R-:W-:-:S04]  /*0a30*/  @P0 FFMA R12, R18, R8, R7 ;  /* 0x00000008120c0223 */ /* 0x020fc80000000007 */
[----:B--2---:R-:W-:-:S07]  /*0a40*/  @!P1 FFMA R12, R11, R14, R12 ;  /* 0x0000000e0b0c9223 */ /* 0x004fce000000000c */
.L_x_3:
[----:B------:R-:W0:Y:S01]  /*0a50*/  LDC.64 R4, c[0x0][0x3a0] ;  /* 0x0000e800ff047b82 */ /* 0x000e220000000a00 */
[----:B------:R-:W-:-:S04]  /*0a60*/  IMAD R3, R2, R0, R3 ;  /* 0x0000000002037224 */ /* 0x000fc800078e0203 */
[----:B0-----:R-:W-:-:S05]  /*0a70*/  IMAD.WIDE.U32 R2, R3, 0x4, R4 ;  /* 0x0000000403027825 */ /* 0x001fca00078e0004 */
[----:B------:R-:W-:Y:S01]  /*0a80*/  STG.E desc[UR6][R2.64], R12 ;  /* 0x0000000c02007986 */ /* 0x000fe2000c101906 */
[----:B------:R-:W-:Y:S05]  /*0a90*/  EXIT ;  /* 0x000000000000794d */ /* 0x000fea0003800000 */
.L_x_7:
        /* <DEDUP_REMOVED lines=14> */
.L_x_9:


//--------------------- .nv.shared._Z21matrixMulKernel_tilediiiPKfS0_Pfjj --------------------------
	.section	.nv.shared._Z21matrixMulKernel_tilediiiPKfS0_Pfjj,"aw",@nobits
	.sectionflags	@""
	.align	16
	.zero		1024


//--------------------- .nv.shared.reserved.0     --------------------------
	.section	.nv.shared.reserved.0,"aw",@nobits
	.weak		__nv_reservedSMEM_offset_0_alias
	.size		__nv_reservedSMEM_offset_0_alias, 0, 64
	.other		__nv_reservedSMEM_offset_0_alias,@"STO_CUDA_RESERVED_SHARED STV_DEFAULT"
__nv_reservedSMEM_offset_0_alias:
	.zero		0
	.zero		64


//--------------------- .nv.shared._Z31matrixMulKernel_1thread1elementiiiPKfS0_Pf --------------------------
	.section	.nv.shared._Z31matrixMulKernel_1thread1elementiiiPKfS0_Pf,"aw",@nobits
	.sectionflags	@""
	.align	16
	.zero		1024


//--------------------- .nv.constant0._Z21matrixMulKernel_tilediiiPKfS0_Pfjj --------------------------
	.section	.nv.constant0._Z21matrixMulKernel_tilediiiPKfS0_Pfjj,"a",@progbits
	.sectionflags	@""
	.align	4
.nv.constant0._Z21matrixMulKernel_tilediiiPKfS0_Pfjj:
	.zero		944


//--------------------- .nv.constant0._Z31matrixMulKernel_1thread1elementiiiPKfS0_Pf --------------------------
	.section	.nv.constant0._Z31matrixMulKernel_1thread1elementiiiPKfS0_Pf,"a",@progbits
	.sectionflags	@""
	.align	4
.nv.constant0._Z31matrixMulKernel_1thread1elementiiiPKfS0_Pf:
	.zero		936


//--------------------- SYMBOLS --------------------------

	.type		.nv.reservedSmem.offset0,@object
	.size		.nv.reservedSmem.offset0,0x4
	.type		.nv.reservedSmem.cap,@object
	.size		.nv.reservedSmem.cap,0x4
